//
// Generated by NVIDIA NVVM Compiler
//
// Compiler Build ID: CL-36424714
// Cuda compilation tools, release 13.0, V13.0.88
// Based on NVVM 20.0.0
//

.version 9.0
.target sm_100
.address_size 64

	// .globl	_Z13simple_kernelv
.extern .func  (.param .b32 func_retval0) vprintf
(
	.param .b64 vprintf_param_0,
	.param .b64 vprintf_param_1
)
;
.global .align 1 .b8 $str[32] = {98, 120, 58, 32, 37, 100, 44, 32, 98, 121, 58, 32, 37, 100, 44, 32, 116, 120, 58, 32, 37, 100, 44, 32, 116, 121, 58, 32, 37, 100, 10};

.visible .entry _Z13simple_kernelv()
{
	.local .align 16 .b8 	__local_depot0[16];
	.reg .b64 	%SP;
	.reg .b64 	%SPL;
	.reg .b32 	%r<7>;
	.reg .b64 	%rd<5>;

	mov.u64 	%SPL, __local_depot0;
	cvta.local.u64 	%SP, %SPL;
	add.u64 	%rd1, %SP, 0;
	add.u64 	%rd2, %SPL, 0;
	mov.u32 	%r1, %tid.x;
	mov.u32 	%r2, %tid.y;
	mov.u32 	%r3, %ctaid.x;
	mov.u32 	%r4, %ctaid.y;
	st.local.v4.u32 	[%rd2], {%r3, %r4, %r1, %r2};
	mov.u64 	%rd3, $str;
	cvta.global.u64 	%rd4, %rd3;
	{ // callseq 0, 0
	.param .b64 param0;
	st.param.b64 	[param0], %rd4;
	.param .b64 param1;
	st.param.b64 	[param1], %rd1;
	.param .b32 retval0;
	call.uni (retval0), 
	vprintf, 
	(
	param0, 
	param1
	);
	ld.param.b32 	%r5, [retval0];
	} // callseq 0
	ret;

}


// ===== COMPILED SASS (sm_100) =====

	.target	sm_100

	.elftype	@"ET_EXEC"


//--------------------- .note.nv.tkinfo           --------------------------
	.section	.note.nv.tkinfo,"",@"SHT_NOTE"
	.sectionflags	@"SHF_NOTE_NV_TKINFO"
	.tkinfo
        /*0018*/ 	.word	0x00000002
        /*0030*/ 	.string	""
        /*0030*/ 	.string	"ptxas"
        /*0030*/ 	.string	"Cuda compilation tools, release 13.0, V13.0.88"
        /*0030*/ 	.string	"Build cuda_13.0.r13.0/compiler.36424714_0"
        /*0030*/ 	.string	"-arch sm_100 -m 64 "



//--------------------- .note.nv.cuinfo           --------------------------
	.section	.note.nv.cuinfo,"",@"SHT_NOTE"
	.sectionflags	@"SHF_NOTE_NV_CUINFO"
        /*0018*/ 	.short	0x0002
        /*001a*/ 	.short	0x0064
        /*001c*/ 	.short	0x0082
	.zero		2


//--------------------- .nv.info                  --------------------------
	.section	.nv.info,"",@"SHT_CUDA_INFO"
	.align	4


	//----- nvinfo : EIATTR_REGCOUNT
	.align		4
        /*0000*/ 	.byte	0x04, 0x2f
        /*0002*/ 	.short	(.L_2 - .L_1)
	.align		4
.L_1:
        /*0004*/ 	.word	index@(_Z13simple_kernelv)
        /*0008*/ 	.word	0x00000018


	//----- nvinfo : EIATTR_FRAME_SIZE
	.align		4
.L_2:
        /*000c*/ 	.byte	0x04, 0x11
        /*000e*/ 	.short	(.L_4 - .L_3)
	.align		4
.L_3:
        /*0010*/ 	.word	index@(_Z13simple_kernelv)
        /*0014*/ 	.word	0x00000010


	//----- nvinfo : EIATTR_MIN_STACK_SIZE
	.align		4
.L_4:
        /*0018*/ 	.byte	0x04, 0x12
        /*001a*/ 	.short	(.L_6 - .L_5)
	.align		4
.L_5:
        /*001c*/ 	.word	index@(_Z13simple_kernelv)
        /*0020*/ 	.word	0x00000010
.L_6:


//--------------------- .nv.compat                --------------------------
	.section	.nv.compat,"",@"SHT_CUDA_COMPAT_INFO"
	.align	4
        /*0000*/ 	.byte	0x02, 0x09, 0x00, 0x00, 0x02, 0x02, 0x01, 0x00, 0x02, 0x05, 0x05, 0x00, 0x03, 0x07, 0x01, 0x01
        /*0010*/ 	.byte	0x02, 0x03, 0x00, 0x00, 0x02, 0x06, 0x01, 0x00, 0x04, 0x0b, 0x08, 0x00, 0x09, 0x00, 0x00, 0x00
        /*0020*/ 	.byte	0x00, 0x00, 0x00, 0x00


//--------------------- .nv.info._Z13simple_kernelv --------------------------
	.section	.nv.info._Z13simple_kernelv,"",@"SHT_CUDA_INFO"
	.sectionflags	@""
	.align	4


	//----- nvinfo : EIATTR_CUDA_API_VERSION
	.align		4
        /*0000*/ 	.byte	0x04, 0x37
        /*0002*/ 	.short	(.L_8 - .L_7)
.L_7:
        /*0004*/ 	.word	0x00000082


	//----- nvinfo : EIATTR_SPARSE_MMA_MASK
	.align		4
.L_8:
        /*0008*/ 	.byte	0x03, 0x50
        /*000a*/ 	.short	0x0000


	//----- nvinfo : EIATTR_MAXREG_COUNT
	.align		4
        /*000c*/ 	.byte	0x03, 0x1b
        /*000e*/ 	.short	0x00ff


	//----- nvinfo : EIATTR_EXTERNS
	.align		4
        /*0010*/ 	.byte	0x04, 0x0f
        /*0012*/ 	.short	(.L_10 - .L_9)


	//   ....[0]....
	.align		4
.L_9:
        /*0014*/ 	.word	index@(vprintf)


	//----- nvinfo : EIATTR_MERCURY_ISA_VERSION
	.align		4
.L_10:
        /*0018*/ 	.byte	0x03, 0x5f
        /*001a*/ 	.short	0x0101


	//----- nvinfo : EIATTR_VRC_CTA_INIT_COUNT
	.align		4
        /*001c*/ 	.byte	0x02, 0x4a
	.zero		1
	.zero		1


	//----- nvinfo : EIATTR_SYSCALL_OFFSETS
	.align		4
        /*0020*/ 	.byte	0x04, 0x46
        /*0022*/ 	.short	(.L_12 - .L_11)


	//   ....[0]....
.L_11:
        /*0024*/ 	.word	0x00000110


	//----- nvinfo : EIATTR_EXIT_INSTR_OFFSETS
	.align		4
.L_12:
        /*0028*/ 	.byte	0x04, 0x1c
        /*002a*/ 	.short	(.L_14 - .L_13)


	//   ....[0]....
.L_13:
        /*002c*/ 	.word	0x00000120


	//----- nvinfo : EIATTR_SW_WAR
	.align		4
.L_14:
        /*0030*/ 	.byte	0x04, 0x36
        /*0032*/ 	.short	(.L_16 - .L_15)
.L_15:
        /*0034*/ 	.word	0x00000008
.L_16:


//--------------------- .nv.callgraph             --------------------------
	.section	.nv.callgraph,"",@"SHT_CUDA_CALLGRAPH"
	.align	4
	.sectionentsize	8
	.align		4
        /*0000*/ 	.word	0x00000000
	.align		4
        /*0004*/ 	.word	0xffffffff
	.align		4
        /*0008*/ 	.word	index@(_Z13simple_kernelv)
	.align		4
        /*000c*/ 	.word	index@(vprintf)
	.align		4
        /*0010*/ 	.word	0x00000000
	.align		4
        /*0014*/ 	.word	0xfffffffe
	.align		4
        /*0018*/ 	.word	0x00000000
	.align		4
        /*001c*/ 	.word	0xfffffffd
	.align		4
        /*0020*/ 	.word	0x00000000
	.align		4
        /*0024*/ 	.word	0xfffffffc


//--------------------- .nv.constant4             --------------------------
	.section	.nv.constant4,"a",@progbits
	.align	8
	.align		8
.nv.constant4:
        /*0000*/ 	.dword	vprintf
	.align		8
        /*0008*/ 	.dword	$str


//--------------------- .text._Z13simple_kernelv  --------------------------
	.section	.text._Z13simple_kernelv,"ax",@progbits
	.align	128
        .global         _Z13simple_kernelv
        .type           _Z13simple_kernelv,@function
        .size           _Z13simple_kernelv,(.L_x_2 - _Z13simple_kernelv)
        .other          _Z13simple_kernelv,@"STO_CUDA_ENTRY STV_DEFAULT"
_Z13simple_kernelv:
.text._Z13simple_kernelv:
[----:B------:R-:W0:Y:S01]  /*0000*/  LDC R1, c[0x0][0x37c] ;  /* 0x0000df00ff017b82 */ /* 0x000e220000000800 */
[----:B------:R-:W1:Y:S01]  /*0010*/  S2R R10, SR_TID.X ;  /* 0x00000000000a7919 */ /* 0x000e620000002100 */
[----:B0-----:R-:W-:Y:S01]  /*0020*/  VIADD R1, R1, 0xfffffff0 ;  /* 0xfffffff001017836 */ /* 0x001fe20000000000 */
[----:B------:R-:W-:Y:S01]  /*0030*/  MOV R0, 0x0 ;  /* 0x0000000000007802 */ /* 0x000fe20000000f00 */
[----:B------:R-:W0:Y:S01]  /*0040*/  LDCU UR4, c[0x0][0x2f8] ;  /* 0x00005f00ff0477ac */ /* 0x000e220008000800 */
[----:B------:R-:W1:Y:S03]  /*0050*/  S2R R11, SR_TID.Y ;  /* 0x00000000000b7919 */ /* 0x000e660000002200 */
[----:B------:R2:W3:Y:S01]  /*0060*/  LDC.64 R2, c[0x4][R0] ;  /* 0x0100000000027b82 */ /* 0x0004e20000000a00 */
[----:B------:R-:W4:Y:S01]  /*0070*/  LDCU.64 UR6, c[0x4][0x8] ;  /* 0x01000100ff0677ac */ /* 0x000f220008000a00 */
[----:B------:R-:W1:Y:S01]  /*0080*/  S2R R8, SR_CTAID.X ;  /* 0x0000000000087919 */ /* 0x000e620000002500 */
[----:B------:R-:W5:Y:S01]  /*0090*/  LDCU UR5, c[0x0][0x2fc] ;  /* 0x00005f80ff0577ac */ /* 0x000f620008000800 */
[----:B------:R-:W1:Y:S01]  /*00a0*/  S2R R9, SR_CTAID.Y ;  /* 0x0000000000097919 */ /* 0x000e620000002600 */
[----:B0-----:R-:W-:Y:S01]  /*00b0*/  IADD3 R6, P0, PT, R1, UR4, RZ ;  /* 0x0000000401067c10 */ /* 0x001fe2000ff1e0ff */
[----:B----4-:R-:W-:Y:S01]  /*00c0*/  IMAD.U32 R4, RZ, RZ, UR6 ;  /* 0x00000006ff047e24 */ /* 0x010fe2000f8e00ff */
[----:B------:R-:W-:-:S03]  /*00d0*/  MOV R5, UR7 ;  /* 0x0000000700057c02 */ /* 0x000fc60008000f00 */
[----:B-----5:R-:W-:Y:S01]  /*00e0*/  IMAD.X R7, RZ, RZ, UR5, P0 ;  /* 0x00000005ff077e24 */ /* 0x020fe200080e06ff */
[----:B-1----:R2:W-:Y:S07]  /*00f0*/  STL.128 [R1], R8 ;  /* 0x0000000801007387 */ /* 0x0025ee0000100c00 */
[----:B------:R-:W-:-:S07]  /*0100*/  LEPC R20, `(.L_x_0) ;  /* 0x000000001014794e */ /* 0x000fce0000000000 */
[----:B--23--:R-:W-:Y:S05]  /*0110*/  CALL.ABS.NOINC R2 ;  /* 0x0000000002007343 */ /* 0x00cfea0003c00000 */
.L_x_0:
[----:B------:R-:W-:Y:S05]  /*0120*/  EXIT ;  /* 0x000000000000794d */ /* 0x000fea0003800000 */
.L_x_1:
[----:B------:R-:W-:-:S00]  /*0130*/  BRA `(.L_x_1) ;  /* 0xfffffffc00fc7947 */ /* 0x000fc0000383ffff */
[----:B------:R-:W-:-:S00]  /*0140*/  NOP ;  /* 0x0000000000007918 */ /* 0x000fc00000000000 */
        /* <DEDUP_REMOVED lines=11> */
.L_x_2:


//--------------------- .nv.global.init           --------------------------
	.section	.nv.global.init,"aw",@progbits
.nv.global.init:
	.type		$str,@object
	.size		$str,(.L_0 - $str)
$str:
        /*0000*/ 	.byte	0x62, 0x78, 0x3a, 0x20, 0x25, 0x64, 0x2c, 0x20, 0x62, 0x79, 0x3a, 0x20, 0x25, 0x64, 0x2c, 0x20
        /*0010*/ 	.byte	0x74, 0x78, 0x3a, 0x20, 0x25, 0x64, 0x2c, 0x20, 0x74, 0x79, 0x3a, 0x20, 0x25, 0x64, 0x0a, 0x00
.L_0:


//--------------------- .nv.shared.reserved.0     --------------------------
	.section	.nv.shared.reserved.0,"aw",@nobits
	.weak		__nv_reservedSMEM_offset_0_alias
	.size		__nv_reservedSMEM_offset_0_alias, 0, 64
	.other		__nv_reservedSMEM_offset_0_alias,@"STO_CUDA_RESERVED_SHARED STV_DEFAULT"
__nv_reservedSMEM_offset_0_alias:
	.zero		0
	.zero		64


//--------------------- .nv.constant0._Z13simple_kernelv --------------------------
	.section	.nv.constant0._Z13simple_kernelv,"a",@progbits
	.sectionflags	@""
	.align	4
.nv.constant0._Z13simple_kernelv:
	.zero		896


//--------------------- SYMBOLS --------------------------

	.type		.nv.reservedSmem.offset0,@object
	.size		.nv.reservedSmem.offset0,0x4
	.type		vprintf,@function
